//
// Generated by NVIDIA NVVM Compiler
//
// Compiler Build ID: CL-36424714
// Cuda compilation tools, release 13.0, V13.0.88
// Based on NVVM 20.0.0
//

.version 9.0
.target sm_100
.address_size 64

	// .globl	_Z8atualizaPdS_iiid
// _ZZ8atualizaPdS_iiidE6s_data has been demoted

.visible .entry _Z8atualizaPdS_iiid(
	.param .u64 .ptr .align 1 _Z8atualizaPdS_iiid_param_0,
	.param .u64 .ptr .align 1 _Z8atualizaPdS_iiid_param_1,
	.param .u32 _Z8atualizaPdS_iiid_param_2,
	.param .u32 _Z8atualizaPdS_iiid_param_3,
	.param .u32 _Z8atualizaPdS_iiid_param_4,
	.param .f64 _Z8atualizaPdS_iiid_param_5
)
{
	.reg .pred 	%p<38>;
	.reg .b32 	%r<34>;
	.reg .b64 	%rd<10>;
	.reg .b64 	%fd<17>;
	// demoted variable
	.shared .align 8 .b8 _ZZ8atualizaPdS_iiidE6s_data[8000];
	ld.param.u64 	%rd1, [_Z8atualizaPdS_iiid_param_0];
	ld.param.u64 	%rd2, [_Z8atualizaPdS_iiid_param_1];
	ld.param.u32 	%r8, [_Z8atualizaPdS_iiid_param_2];
	ld.param.u32 	%r9, [_Z8atualizaPdS_iiid_param_3];
	ld.param.u32 	%r10, [_Z8atualizaPdS_iiid_param_4];
	ld.param.f64 	%fd1, [_Z8atualizaPdS_iiid_param_5];
	mov.u32 	%r11, %ctaid.x;
	shl.b32 	%r12, %r11, 3;
	mov.u32 	%r13, %ctaid.y;
	shl.b32 	%r14, %r13, 3;
	mov.u32 	%r15, %ctaid.z;
	shl.b32 	%r16, %r15, 3;
	mov.u32 	%r1, %tid.x;
	mov.u32 	%r2, %tid.y;
	mov.u32 	%r3, %tid.z;
	add.s32 	%r4, %r12, %r1;
	add.s32 	%r5, %r14, %r2;
	add.s32 	%r6, %r16, %r3;
	setp.gt.s32 	%p1, %r4, 0;
	setp.le.s32 	%p2, %r4, %r8;
	and.pred  	%p3, %p1, %p2;
	setp.ne.s32 	%p4, %r5, 0;
	setp.le.s32 	%p5, %r5, %r9;
	and.pred  	%p6, %p4, %p5;
	and.pred  	%p8, %p3, %p6;
	setp.ne.s32 	%p9, %r6, 0;
	setp.le.s32 	%p10, %r6, %r10;
	and.pred  	%p11, %p9, %p10;
	and.pred  	%p13, %p8, %p11;
	mov.u32 	%r17, _ZZ8atualizaPdS_iiidE6s_data;
	mad.lo.s32 	%r18, %r3, 800, %r17;
	mad.lo.s32 	%r19, %r2, 80, %r18;
	shl.b32 	%r20, %r1, 3;
	add.s32 	%r7, %r19, %r20;
	not.pred 	%p14, %p13;
	@%p14 bra 	$L__BB0_2;
	cvta.to.global.u64 	%rd4, %rd2;
	add.s32 	%r21, %r6, -1;
	mad.lo.s32 	%r22, %r9, %r21, %r5;
	add.s32 	%r23, %r22, -1;
	mad.lo.s32 	%r24, %r23, %r8, %r4;
	add.s32 	%r25, %r24, -1;
	mul.wide.s32 	%rd5, %r25, 8;
	add.s64 	%rd6, %rd4, %rd5;
	ld.global.f64 	%fd2, [%rd6];
	st.shared.f64 	[%r7], %fd2;
	bra.uni 	$L__BB0_3;
$L__BB0_2:
	mov.b64 	%rd3, 0;
	st.shared.u64 	[%r7], %rd3;
$L__BB0_3:
	bar.sync 	0;
	add.s32 	%r26, %r1, -1;
	setp.gt.u32 	%p15, %r26, 7;
	setp.eq.s32 	%p16, %r2, 0;
	setp.gt.u32 	%p17, %r2, 8;
	or.pred  	%p18, %p15, %p17;
	or.pred  	%p19, %p18, %p16;
	setp.eq.s32 	%p20, %r3, 0;
	or.pred  	%p21, %p20, %p19;
	setp.gt.u32 	%p22, %r3, 8;
	or.pred  	%p23, %p21, %p22;
	@%p23 bra 	$L__BB0_6;
	setp.gt.s32 	%p24, %r4, 1;
	setp.lt.s32 	%p25, %r4, %r8;
	and.pred  	%p26, %p24, %p25;
	setp.gt.u32 	%p27, %r5, 1;
	setp.lt.s32 	%p28, %r5, %r9;
	and.pred  	%p29, %p27, %p28;
	and.pred  	%p31, %p26, %p29;
	setp.gt.u32 	%p32, %r6, 1;
	setp.lt.s32 	%p33, %r6, %r10;
	and.pred  	%p34, %p32, %p33;
	and.pred  	%p36, %p31, %p34;
	not.pred 	%p37, %p36;
	@%p37 bra 	$L__BB0_6;
	add.s32 	%r29, %r6, -1;
	mad.lo.s32 	%r30, %r9, %r29, %r5;
	add.s32 	%r31, %r30, -1;
	mad.lo.s32 	%r32, %r31, %r8, %r4;
	ld.shared.f64 	%fd3, [%r7];
	ld.shared.f64 	%fd4, [%r7+8];
	ld.shared.f64 	%fd5, [%r7+-8];
	add.f64 	%fd6, %fd4, %fd5;
	ld.shared.f64 	%fd7, [%r7+80];
	add.f64 	%fd8, %fd6, %fd7;
	ld.shared.f64 	%fd9, [%r7+-80];
	add.f64 	%fd10, %fd8, %fd9;
	ld.shared.f64 	%fd11, [%r7+800];
	add.f64 	%fd12, %fd10, %fd11;
	ld.shared.f64 	%fd13, [%r7+-800];
	add.f64 	%fd14, %fd12, %fd13;
	fma.rn.f64 	%fd15, %fd3, 0dC018000000000000, %fd14;
	fma.rn.f64 	%fd16, %fd1, %fd15, %fd3;
	add.s32 	%r33, %r32, -1;
	cvta.to.global.u64 	%rd7, %rd1;
	mul.wide.s32 	%rd8, %r33, 8;
	add.s64 	%rd9, %rd7, %rd8;
	st.global.f64 	[%rd9], %fd16;
$L__BB0_6:
	ret;

}


// ===== COMPILED SASS (sm_100) =====

	.target	sm_100

	.elftype	@"ET_EXEC"


//--------------------- .note.nv.tkinfo           --------------------------
	.section	.note.nv.tkinfo,"",@"SHT_NOTE"
	.sectionflags	@"SHF_NOTE_NV_TKINFO"
	.tkinfo
        /*0018*/ 	.word	0x00000002
        /*0030*/ 	.string	""
        /*0030*/ 	.string	"ptxas"
        /*0030*/ 	.string	"Cuda compilation tools, release 13.0, V13.0.88"
        /*0030*/ 	.string	"Build cuda_13.0.r13.0/compiler.36424714_0"
        /*0030*/ 	.string	"-arch sm_100 -m 64 "



//--------------------- .note.nv.cuinfo           --------------------------
	.section	.note.nv.cuinfo,"",@"SHT_NOTE"
	.sectionflags	@"SHF_NOTE_NV_CUINFO"
        /*0018*/ 	.short	0x0002
        /*001a*/ 	.short	0x0064
        /*001c*/ 	.short	0x0082
	.zero		2


//--------------------- .nv.info                  --------------------------
	.section	.nv.info,"",@"SHT_CUDA_INFO"
	.align	4


	//----- nvinfo : EIATTR_REGCOUNT
	.align		4
        /*0000*/ 	.byte	0x04, 0x2f
        /*0002*/ 	.short	(.L_1 - .L_0)
	.align		4
.L_0:
        /*0004*/ 	.word	index@(_Z8atualizaPdS_iiid)
        /*0008*/ 	.word	0x00000014


	//----- nvinfo : EIATTR_FRAME_SIZE
	.align		4
.L_1:
        /*000c*/ 	.byte	0x04, 0x11
        /*000e*/ 	.short	(.L_3 - .L_2)
	.align		4
.L_2:
        /*0010*/ 	.word	index@(_Z8atualizaPdS_iiid)
        /*0014*/ 	.word	0x00000000


	//----- nvinfo : EIATTR_MIN_STACK_SIZE
	.align		4
.L_3:
        /*0018*/ 	.byte	0x04, 0x12
        /*001a*/ 	.short	(.L_5 - .L_4)
	.align		4
.L_4:
        /*001c*/ 	.word	index@(_Z8atualizaPdS_iiid)
        /*0020*/ 	.word	0x00000000
.L_5:


//--------------------- .nv.compat                --------------------------
	.section	.nv.compat,"",@"SHT_CUDA_COMPAT_INFO"
	.align	4
        /*0000*/ 	.byte	0x02, 0x09, 0x00, 0x00, 0x02, 0x02, 0x01, 0x00, 0x02, 0x05, 0x05, 0x00, 0x03, 0x07, 0x01, 0x01
        /*0010*/ 	.byte	0x02, 0x03, 0x00, 0x00, 0x02, 0x06, 0x01, 0x00, 0x04, 0x0b, 0x08, 0x00, 0x01, 0x00, 0x00, 0x00
        /*0020*/ 	.byte	0x00, 0x00, 0x00, 0x00


//--------------------- .nv.info._Z8atualizaPdS_iiid --------------------------
	.section	.nv.info._Z8atualizaPdS_iiid,"",@"SHT_CUDA_INFO"
	.sectionflags	@""
	.align	4


	//----- nvinfo : EIATTR_CUDA_API_VERSION
	.align		4
        /*0000*/ 	.byte	0x04, 0x37
        /*0002*/ 	.short	(.L_7 - .L_6)
.L_6:
        /*0004*/ 	.word	0x00000082


	//----- nvinfo : EIATTR_KPARAM_INFO
	.align		4
.L_7:
        /*0008*/ 	.byte	0x04, 0x17
        /*000a*/ 	.short	(.L_9 - .L_8)
.L_8:
        /*000c*/ 	.word	0x00000000
        /*0010*/ 	.short	0x0005
        /*0012*/ 	.short	0x0020
        /*0014*/ 	.byte	0x00, 0xf0, 0x21, 0x00


	//----- nvinfo : EIATTR_KPARAM_INFO
	.align		4
.L_9:
        /*0018*/ 	.byte	0x04, 0x17
        /*001a*/ 	.short	(.L_11 - .L_10)
.L_10:
        /*001c*/ 	.word	0x00000000
        /*0020*/ 	.short	0x0004
        /*0022*/ 	.short	0x0018
        /*0024*/ 	.byte	0x00, 0xf0, 0x11, 0x00


	//----- nvinfo : EIATTR_KPARAM_INFO
	.align		4
.L_11:
        /*0028*/ 	.byte	0x04, 0x17
        /*002a*/ 	.short	(.L_13 - .L_12)
.L_12:
        /*002c*/ 	.word	0x00000000
        /*0030*/ 	.short	0x0003
        /*0032*/ 	.short	0x0014
        /*0034*/ 	.byte	0x00, 0xf0, 0x11, 0x00


	//----- nvinfo : EIATTR_KPARAM_INFO
	.align		4
.L_13:
        /*0038*/ 	.byte	0x04, 0x17
        /*003a*/ 	.short	(.L_15 - .L_14)
.L_14:
        /*003c*/ 	.word	0x00000000
        /*0040*/ 	.short	0x0002
        /*0042*/ 	.short	0x0010
        /*0044*/ 	.byte	0x00, 0xf0, 0x11, 0x00


	//----- nvinfo : EIATTR_KPARAM_INFO
	.align		4
.L_15:
        /*0048*/ 	.byte	0x04, 0x17
        /*004a*/ 	.short	(.L_17 - .L_16)
.L_16:
        /*004c*/ 	.word	0x00000000
        /*0050*/ 	.short	0x0001
        /*0052*/ 	.short	0x0008
        /*0054*/ 	.byte	0x00, 0xf5, 0x21, 0x00


	//----- nvinfo : EIATTR_KPARAM_INFO
	.align		4
.L_17:
        /*0058*/ 	.byte	0x04, 0x17
        /*005a*/ 	.short	(.L_19 - .L_18)
.L_18:
        /*005c*/ 	.word	0x00000000
        /*0060*/ 	.short	0x0000
        /*0062*/ 	.short	0x0000
        /*0064*/ 	.byte	0x00, 0xf5, 0x21, 0x00


	//----- nvinfo : EIATTR_SPARSE_MMA_MASK
	.align		4
.L_19:
        /*0068*/ 	.byte	0x03, 0x50
        /*006a*/ 	.short	0x0000


	//----- nvinfo : EIATTR_MAXREG_COUNT
	.align		4
        /*006c*/ 	.byte	0x03, 0x1b
        /*006e*/ 	.short	0x00ff


	//----- nvinfo : EIATTR_NUM_BARRIERS
	.align		4
        /*0070*/ 	.byte	0x02, 0x4c
        /*0072*/ 	.byte	0x01
	.zero		1


	//----- nvinfo : EIATTR_MERCURY_ISA_VERSION
	.align		4
        /*0074*/ 	.byte	0x03, 0x5f
        /*0076*/ 	.short	0x0101


	//----- nvinfo : EIATTR_VRC_CTA_INIT_COUNT
	.align		4
        /*0078*/ 	.byte	0x02, 0x4a
	.zero		1
	.zero		1


	//----- nvinfo : EIATTR_EXIT_INSTR_OFFSETS
	.align		4
        /*007c*/ 	.byte	0x04, 0x1c
        /*007e*/ 	.short	(.L_21 - .L_20)


	//   ....[0]....
.L_20:
        /*0080*/ 	.word	0x000002b0


	//   ....[1]....
        /*0084*/ 	.word	0x00000330


	//   ....[2]....
        /*0088*/ 	.word	0x000004b0


	//----- nvinfo : EIATTR_CBANK_PARAM_SIZE
	.align		4
.L_21:
        /*008c*/ 	.byte	0x03, 0x19
        /*008e*/ 	.short	0x0028


	//----- nvinfo : EIATTR_PARAM_CBANK
	.align		4
        /*0090*/ 	.byte	0x04, 0x0a
        /*0092*/ 	.short	(.L_23 - .L_22)
	.align		4
.L_22:
        /*0094*/ 	.word	index@(.nv.constant0._Z8atualizaPdS_iiid)
        /*0098*/ 	.short	0x0380
        /*009a*/ 	.short	0x0028


	//----- nvinfo : EIATTR_SW_WAR
	.align		4
.L_23:
        /*009c*/ 	.byte	0x04, 0x36
        /*009e*/ 	.short	(.L_25 - .L_24)
.L_24:
        /*00a0*/ 	.word	0x00000008
.L_25:


//--------------------- .nv.callgraph             --------------------------
	.section	.nv.callgraph,"",@"SHT_CUDA_CALLGRAPH"
	.align	4
	.sectionentsize	8
	.align		4
        /*0000*/ 	.word	0x00000000
	.align		4
        /*0004*/ 	.word	0xffffffff
	.align		4
        /*0008*/ 	.word	0x00000000
	.align		4
        /*000c*/ 	.word	0xfffffffe
	.align		4
        /*0010*/ 	.word	0x00000000
	.align		4
        /*0014*/ 	.word	0xfffffffd
	.align		4
        /*0018*/ 	.word	0x00000000
	.align		4
        /*001c*/ 	.word	0xfffffffc


//--------------------- .text._Z8atualizaPdS_iiid --------------------------
	.section	.text._Z8atualizaPdS_iiid,"ax",@progbits
	.align	128
        .global         _Z8atualizaPdS_iiid
        .type           _Z8atualizaPdS_iiid,@function
        .size           _Z8atualizaPdS_iiid,(.L_x_1 - _Z8atualizaPdS_iiid)
        .other          _Z8atualizaPdS_iiid,@"STO_CUDA_ENTRY STV_DEFAULT"
_Z8atualizaPdS_iiid:
.text._Z8atualizaPdS_iiid:
[----:B------:R-:W-:Y:S01]  /*0000*/  LDC R1, c[0x0][0x37c] ;  /* 0x0000df00ff017b82 */ /* 0x000fe20000000800 */
[----:B------:R-:W0:Y:S01]  /*0010*/  S2R R8, SR_TID.Z ;  /* 0x0000000000087919 */ /* 0x000e220000002300 */
[----:B------:R-:W1:Y:S01]  /*0020*/  LDCU.64 UR6, c[0x0][0x390] ;  /* 0x00007200ff0677ac */ /* 0x000e620008000a00 */
[----:B------:R-:W2:Y:S01]  /*0030*/  S2R R11, SR_TID.Y ;  /* 0x00000000000b7919 */ /* 0x000ea20000002200 */
[----:B------:R-:W3:Y:S01]  /*0040*/  LDCU UR8, c[0x0][0x398] ;  /* 0x00007300ff0877ac */ /* 0x000ee20008000800 */
[----:B------:R-:W4:Y:S01]  /*0050*/  S2R R17, SR_TID.X ;  /* 0x0000000000117919 */ /* 0x000f220000002100 */
[----:B------:R-:W5:Y:S01]  /*0060*/  LDCU.64 UR4, c[0x0][0x358] ;  /* 0x00006b00ff0477ac */ /* 0x000f620008000a00 */
[----:B------:R-:W4:Y:S01]  /*0070*/  S2R R0, SR_CTAID.X ;  /* 0x0000000000007919 */ /* 0x000f220000002500 */
[----:B------:R-:W2:Y:S01]  /*0080*/  S2R R2, SR_CTAID.Y ;  /* 0x0000000000027919 */ /* 0x000ea20000002600 */
[----:B------:R-:W0:Y:S01]  /*0090*/  S2R R3, SR_CTAID.Z ;  /* 0x0000000000037919 */ /* 0x000e220000002700 */
[----:B----4-:R-:W-:-:S02]  /*00a0*/  IMAD R0, R0, 0x8, R17 ;  /* 0x0000000800007824 */ /* 0x010fc400078e0211 */
[----:B--2---:R-:W-:-:S03]  /*00b0*/  IMAD R2, R2, 0x8, R11 ;  /* 0x0000000802027824 */ /* 0x004fc600078e020b */
[----:B-1----:R-:W-:Y:S01]  /*00c0*/  ISETP.GT.AND P1, PT, R0, UR6, PT ;  /* 0x0000000600007c0c */ /* 0x002fe2000bf24270 */
[----:B0-----:R-:W-:Y:S01]  /*00d0*/  IMAD R3, R3, 0x8, R8 ;  /* 0x0000000803037824 */ /* 0x001fe200078e0208 */
[----:B------:R-:W-:Y:S02]  /*00e0*/  ISETP.GT.AND P2, PT, R2, UR7, PT ;  /* 0x0000000702007c0c */ /* 0x000fe4000bf44270 */
[----:B------:R-:W-:Y:S02]  /*00f0*/  ISETP.GT.AND P1, PT, R0, RZ, !P1 ;  /* 0x000000ff0000720c */ /* 0x000fe40004f24270 */
[C---:B---3--:R-:W-:Y:S02]  /*0100*/  ISETP.GT.AND P0, PT, R3.reuse, UR8, PT ;  /* 0x0000000803007c0c */ /* 0x048fe4000bf04270 */
[----:B------:R-:W-:Y:S02]  /*0110*/  ISETP.NE.AND P2, PT, R2, RZ, !P2 ;  /* 0x000000ff0200720c */ /* 0x000fe40005745270 */
[----:B------:R-:W-:-:S04]  /*0120*/  ISETP.NE.AND P0, PT, R3, RZ, !P0 ;  /* 0x000000ff0300720c */ /* 0x000fc80004705270 */
[----:B------:R-:W-:-:S13]  /*0130*/  PLOP3.LUT P1, PT, P0, P1, P2, 0x80, 0x0 ;  /* 0x000000000000781c */ /* 0x000fda0000723020 */
[----:B------:R-:W0:Y:S01]  /*0140*/  @P1 LDC.64 R4, c[0x0][0x388] ;  /* 0x0000e200ff041b82 */ /* 0x000e220000000a00 */
[----:B------:R-:W-:-:S04]  /*0150*/  @P1 VIADD R7, R3, 0xffffffff ;  /* 0xffffffff03071836 */ /* 0x000fc80000000000 */
[----:B------:R-:W-:-:S04]  /*0160*/  @P1 IMAD R7, R7, UR7, R2 ;  /* 0x0000000707071c24 */ /* 0x000fc8000f8e0202 */
[----:B------:R-:W-:-:S04]  /*0170*/  @P1 VIADD R7, R7, 0xffffffff ;  /* 0xffffffff07071836 */ /* 0x000fc80000000000 */
[----:B------:R-:W-:-:S04]  /*0180*/  @P1 IMAD R7, R7, UR6, R0 ;  /* 0x0000000607071c24 */ /* 0x000fc8000f8e0200 */
[----:B------:R-:W-:-:S04]  /*0190*/  @P1 VIADD R7, R7, 0xffffffff ;  /* 0xffffffff07071836 */ /* 0x000fc80000000000 */
[----:B0-----:R-:W-:-:S06]  /*01a0*/  @P1 IMAD.WIDE R4, R7, 0x8, R4 ;  /* 0x0000000807041825 */ /* 0x001fcc00078e0204 */
[----:B-----5:R-:W2:Y:S01]  /*01b0*/  @P1 LDG.E.64 R4, desc[UR4][R4.64] ;  /* 0x0000000404041981 */ /* 0x020ea2000c1e1b00 */
[----:B------:R-:W-:Y:S01]  /*01c0*/  MOV R6, 0x400 ;  /* 0x0000040000067802 */ /* 0x000fe20000000f00 */
[----:B------:R-:W-:Y:S01]  /*01d0*/  VIADD R7, R17, 0xffffffff ;  /* 0xffffffff11077836 */ /* 0x000fe20000000000 */
[----:B------:R-:W-:Y:S01]  /*01e0*/  ISETP.GT.U32.AND P0, PT, R11, 0x8, PT ;  /* 0x000000080b00780c */ /* 0x000fe20003f04070 */
[----:B------:R-:W0:Y:S03]  /*01f0*/  S2R R9, SR_CgaCtaId ;  /* 0x0000000000097919 */ /* 0x000e260000008800 */
[----:B------:R-:W-:-:S04]  /*0200*/  ISETP.GT.U32.OR P0, PT, R7, 0x7, P0 ;  /* 0x000000070700780c */ /* 0x000fc80000704470 */
[----:B------:R-:W-:-:S04]  /*0210*/  ISETP.EQ.OR P0, PT, R11, RZ, P0 ;  /* 0x000000ff0b00720c */ /* 0x000fc80000702670 */
[----:B------:R-:W-:-:S04]  /*0220*/  ISETP.EQ.OR P0, PT, R8, RZ, P0 ;  /* 0x000000ff0800720c */ /* 0x000fc80000702670 */
[----:B------:R-:W-:Y:S02]  /*0230*/  ISETP.GT.U32.OR P0, PT, R8, 0x8, P0 ;  /* 0x000000080800780c */ /* 0x000fe40000704470 */
[----:B0-----:R-:W-:-:S05]  /*0240*/  LEA R6, R9, R6, 0x18 ;  /* 0x0000000609067211 */ /* 0x001fca00078ec0ff */
[----:B------:R-:W-:-:S04]  /*0250*/  IMAD R6, R8, 0x320, R6 ;  /* 0x0000032008067824 */ /* 0x000fc800078e0206 */
[----:B------:R-:W-:-:S04]  /*0260*/  IMAD R6, R11, 0x50, R6 ;  /* 0x000000500b067824 */ /* 0x000fc800078e0206 */
[----:B------:R-:W-:-:S05]  /*0270*/  IMAD R17, R17, 0x8, R6 ;  /* 0x0000000811117824 */ /* 0x000fca00078e0206 */
[----:B--2---:R0:W-:Y:S04]  /*0280*/  @P1 STS.64 [R17], R4 ;  /* 0x0000000411001388 */ /* 0x0041e80000000a00 */
[----:B------:R0:W-:Y:S01]  /*0290*/  @!P1 STS.64 [R17], RZ ;  /* 0x000000ff11009388 */ /* 0x0001e20000000a00 */
[----:B------:R-:W-:Y:S06]  /*02a0*/  BAR.SYNC.DEFER_BLOCKING 0x0 ;  /* 0x0000000000007b1d */ /* 0x000fec0000010000 */
[----:B------:R-:W-:Y:S05]  /*02b0*/  @P0 EXIT ;  /* 0x000000000000094d */ /* 0x000fea0003800000 */
[----:B------:R-:W-:Y:S02]  /*02c0*/  ISETP.GE.AND P1, PT, R0, UR6, PT ;  /* 0x0000000600007c0c */ /* 0x000fe4000bf26270 */
[----:B------:R-:W-:Y:S02]  /*02d0*/  ISETP.GE.AND P2, PT, R2, UR7, PT ;  /* 0x0000000702007c0c */ /* 0x000fe4000bf46270 */
[C---:B------:R-:W-:Y:S02]  /*02e0*/  ISETP.GE.AND P0, PT, R3.reuse, UR8, PT ;  /* 0x0000000803007c0c */ /* 0x040fe4000bf06270 */
[----:B------:R-:W-:Y:S02]  /*02f0*/  ISETP.GT.AND P1, PT, R0, 0x1, !P1 ;  /* 0x000000010000780c */ /* 0x000fe40004f24270 */
[----:B------:R-:W-:Y:S02]  /*0300*/  ISETP.GT.U32.AND P2, PT, R2, 0x1, !P2 ;  /* 0x000000010200780c */ /* 0x000fe40005744070 */
[----:B------:R-:W-:-:S04]  /*0310*/  ISETP.GT.U32.AND P0, PT, R3, 0x1, !P0 ;  /* 0x000000010300780c */ /* 0x000fc80004704070 */
[----:B------:R-:W-:-:S13]  /*0320*/  PLOP3.LUT P0, PT, P0, P1, P2, 0x80, 0x0 ;  /* 0x000000000000781c */ /* 0x000fda0000703020 */
[----:B------:R-:W-:Y:S05]  /*0330*/  @!P0 EXIT ;  /* 0x000000000000894d */ /* 0x000fea0003800000 */
[----:B0-----:R-:W-:Y:S01]  /*0340*/  LDS.64 R4, [R17+0x8] ;  /* 0x0000080011047984 */ /* 0x001fe20000000a00 */
[----:B------:R-:W-:Y:S01]  /*0350*/  VIADD R3, R3, 0xffffffff ;  /* 0xffffffff03037836 */ /* 0x000fe20000000000 */
[----:B------:R-:W0:Y:S02]  /*0360*/  LDCU.64 UR8, c[0x0][0x3a0] ;  /* 0x00007400ff0877ac */ /* 0x000e240008000a00 */
[----:B------:R-:W1:Y:S01]  /*0370*/  LDS.64 R8, [R17+-0x8] ;  /* 0xfffff80011087984 */ /* 0x000e620000000a00 */
[----:B------:R-:W-:-:S03]  /*0380*/  IMAD R3, R3, UR7, R2 ;  /* 0x0000000703037c24 */ /* 0x000fc6000f8e0202 */
[----:B------:R-:W2:Y:S01]  /*0390*/  LDS.64 R10, [R17+0x50] ;  /* 0x00005000110a7984 */ /* 0x000ea20000000a00 */
[----:B------:R-:W-:-:S03]  /*03a0*/  VIADD R3, R3, 0xffffffff ;  /* 0xffffffff03037836 */ /* 0x000fc60000000000 */
[----:B------:R-:W3:Y:S01]  /*03b0*/  LDS.64 R12, [R17+-0x50] ;  /* 0xffffb000110c7984 */ /* 0x000ee20000000a00 */
[----:B------:R-:W-:-:S03]  /*03c0*/  IMAD R3, R3, UR6, R0 ;  /* 0x0000000603037c24 */ /* 0x000fc6000f8e0200 */
[----:B------:R-:W4:Y:S01]  /*03d0*/  LDS.64 R14, [R17+0x320] ;  /* 0x00032000110e7984 */ /* 0x000f220000000a00 */
[----:B------:R-:W-:-:S03]  /*03e0*/  VIADD R3, R3, 0xffffffff ;  /* 0xffffffff03037836 */ /* 0x000fc60000000000 */
[----:B------:R-:W5:Y:S01]  /*03f0*/  LDS.64 R6, [R17+-0x320] ;  /* 0xfffce00011067984 */ /* 0x000f620000000a00 */
[----:B-1----:R-:W-:-:S03]  /*0400*/  DADD R8, R4, R8 ;  /* 0x0000000004087229 */ /* 0x002fc60000000008 */
[----:B------:R-:W1:Y:S05]  /*0410*/  LDS.64 R4, [R17] ;  /* 0x0000000011047984 */ /* 0x000e6a0000000a00 */
[----:B--2---:R-:W-:Y:S01]  /*0420*/  DADD R8, R8, R10 ;  /* 0x0000000008087229 */ /* 0x004fe2000000000a */
[----:B------:R-:W2:Y:S07]  /*0430*/  LDC.64 R10, c[0x0][0x380] ;  /* 0x0000e000ff0a7b82 */ /* 0x000eae0000000a00 */
[----:B---3--:R-:W-:-:S08]  /*0440*/  DADD R8, R8, R12 ;  /* 0x0000000008087229 */ /* 0x008fd0000000000c */
[----:B----4-:R-:W-:-:S08]  /*0450*/  DADD R8, R8, R14 ;  /* 0x0000000008087229 */ /* 0x010fd0000000000e */
[----:B-----5:R-:W-:Y:S01]  /*0460*/  DADD R6, R8, R6 ;  /* 0x0000000008067229 */ /* 0x020fe20000000006 */
[----:B--2---:R-:W-:-:S07]  /*0470*/  IMAD.WIDE R2, R3, 0x8, R10 ;  /* 0x0000000803027825 */ /* 0x004fce00078e020a */
[----:B-1----:R-:W-:-:S08]  /*0480*/  DFMA R6, R4, -6, R6 ;  /* 0xc01800000406782b */ /* 0x002fd00000000006 */
[----:B0-----:R-:W-:-:S07]  /*0490*/  DFMA R6, R6, UR8, R4 ;  /* 0x0000000806067c2b */ /* 0x001fce0008000004 */
[----:B------:R-:W-:Y:S01]  /*04a0*/  STG.E.64 desc[UR4][R2.64], R6 ;  /* 0x0000000602007986 */ /* 0x000fe2000c101b04 */
[----:B------:R-:W-:Y:S05]  /*04b0*/  EXIT ;  /* 0x000000000000794d */ /* 0x000fea0003800000 */
.L_x_0:
[----:B------:R-:W-:-:S00]  /*04c0*/  BRA `(.L_x_0) ;  /* 0xfffffffc00fc7947 */ /* 0x000fc0000383ffff */
[----:B------:R-:W-:-:S00]  /*04d0*/  NOP ;  /* 0x0000000000007918 */ /* 0x000fc00000000000 */
        /* <DEDUP_REMOVED lines=10> */
.L_x_1:


//--------------------- .nv.shared._Z8atualizaPdS_iiid --------------------------
	.section	.nv.shared._Z8atualizaPdS_iiid,"aw",@nobits
	.sectionflags	@""
	.align	8
.nv.shared._Z8atualizaPdS_iiid:
	.zero		9024


//--------------------- .nv.shared.reserved.0     --------------------------
	.section	.nv.shared.reserved.0,"aw",@nobits
	.weak		__nv_reservedSMEM_offset_0_alias
	.size		__nv_reservedSMEM_offset_0_alias, 0, 64
	.other		__nv_reservedSMEM_offset_0_alias,@"STO_CUDA_RESERVED_SHARED STV_DEFAULT"
__nv_reservedSMEM_offset_0_alias:
	.zero		0
	.zero		64


//--------------------- .nv.constant0._Z8atualizaPdS_iiid --------------------------
	.section	.nv.constant0._Z8atualizaPdS_iiid,"a",@progbits
	.sectionflags	@""
	.align	4
.nv.constant0._Z8atualizaPdS_iiid:
	.zero		936


//--------------------- SYMBOLS --------------------------

	.type		.nv.reservedSmem.offset0,@object
	.size		.nv.reservedSmem.offset0,0x4
	.type		.nv.reservedSmem.cap,@object
	.size		.nv.reservedSmem.cap,0x4
